	.headerflags	@"EF_CUDA_TEXMODE_UNIFIED EF_CUDA_64BIT_ADDRESS EF_CUDA_ACCELERATORS EF_CUDA_SM90 EF_CUDA_VIRTUAL_SM(EF_CUDA_SM90)"
	.elftype	@"ET_EXEC"


//--------------------- .nv.info                  --------------------------
	.section	.nv.info,"",@"SHT_CUDA_INFO"
	.align	4


	//----- nvinfo : EIATTR_REGCOUNT
	.align		4
        /*0000*/ 	.byte	0x04, 0x2f
        /*0002*/ 	.short	(.L_1 - .L_0)
	.align		4
.L_0:
        /*0004*/ 	.word	index@(triton_mm)
        /*0008*/ 	.word	0x00000028


	//----- nvinfo : EIATTR_MIN_STACK_SIZE
	.align		4
.L_1:
        /*000c*/ 	.byte	0x04, 0x12
        /*000e*/ 	.short	(.L_3 - .L_2)
	.align		4
.L_2:
        /*0010*/ 	.word	index@(triton_mm)
        /*0014*/ 	.word	0x00000000


	//----- nvinfo : EIATTR_FRAME_SIZE
	.align		4
.L_3:
        /*0018*/ 	.byte	0x04, 0x11
        /*001a*/ 	.short	(.L_5 - .L_4)
	.align		4
.L_4:
        /*001c*/ 	.word	index@(triton_mm)
        /*0020*/ 	.word	0x00000000


	//----- nvinfo : EIATTR_MIN_STACK_SIZE
	.align		4
.L_5:
        /*0024*/ 	.byte	0x04, 0x12
        /*0026*/ 	.short	(.L_7 - .L_6)
	.align		4
.L_6:
        /*0028*/ 	.word	index@(triton_mm)
        /*002c*/ 	.word	0x00000000
.L_7:


//--------------------- .nv.info.triton_mm        --------------------------
	.section	.nv.info.triton_mm,"",@"SHT_CUDA_INFO"
	.sectionflags	@""
	.align	4


	//----- nvinfo : EIATTR_CUDA_API_VERSION
	.align		4
        /*0000*/ 	.byte	0x04, 0x37
        /*0002*/ 	.short	(.L_9 - .L_8)
.L_8:
        /*0004*/ 	.word	0x0000007c


	//----- nvinfo : EIATTR_KPARAM_INFO
	.align		4
.L_9:
        /*0008*/ 	.byte	0x04, 0x17
        /*000a*/ 	.short	(.L_11 - .L_10)
.L_10:
        /*000c*/ 	.word	0x00000000
        /*0010*/ 	.short	0x0005
        /*0012*/ 	.short	0x0024
        /*0014*/ 	.byte	0x00, 0xf0, 0x11, 0x00


	//----- nvinfo : EIATTR_KPARAM_INFO
	.align		4
.L_11:
        /*0018*/ 	.byte	0x04, 0x17
        /*001a*/ 	.short	(.L_13 - .L_12)
.L_12:
        /*001c*/ 	.word	0x00000000
        /*0020*/ 	.short	0x0004
        /*0022*/ 	.short	0x0020
        /*0024*/ 	.byte	0x00, 0xf0, 0x11, 0x00


	//----- nvinfo : EIATTR_KPARAM_INFO
	.align		4
.L_13:
        /*0028*/ 	.byte	0x04, 0x17
        /*002a*/ 	.short	(.L_15 - .L_14)
.L_14:
        /*002c*/ 	.word	0x00000000
        /*0030*/ 	.short	0x0003
        /*0032*/ 	.short	0x0018
        /*0034*/ 	.byte	0x00, 0xf0, 0x21, 0x00


	//----- nvinfo : EIATTR_KPARAM_INFO
	.align		4
.L_15:
        /*0038*/ 	.byte	0x04, 0x17
        /*003a*/ 	.short	(.L_17 - .L_16)
.L_16:
        /*003c*/ 	.word	0x00000000
        /*0040*/ 	.short	0x0002
        /*0042*/ 	.short	0x0010
        /*0044*/ 	.byte	0x00, 0xf0, 0x21, 0x00


	//----- nvinfo : EIATTR_KPARAM_INFO
	.align		4
.L_17:
        /*0048*/ 	.byte	0x04, 0x17
        /*004a*/ 	.short	(.L_19 - .L_18)
.L_18:
        /*004c*/ 	.word	0x00000000
        /*0050*/ 	.short	0x0001
        /*0052*/ 	.short	0x0008
        /*0054*/ 	.byte	0x00, 0xf0, 0x21, 0x00


	//----- nvinfo : EIATTR_KPARAM_INFO
	.align		4
.L_19:
        /*0058*/ 	.byte	0x04, 0x17
        /*005a*/ 	.short	(.L_21 - .L_20)
.L_20:
        /*005c*/ 	.word	0x00000000
        /*0060*/ 	.short	0x0000
        /*0062*/ 	.short	0x0000
        /*0064*/ 	.byte	0x00, 0xf0, 0x21, 0x00


	//----- nvinfo : EIATTR_SPARSE_MMA_MASK
	.align		4
.L_21:
        /*0068*/ 	.byte	0x03, 0x50
        /*006a*/ 	.short	0x0000


	//----- nvinfo : EIATTR_MAXREG_COUNT
	.align		4
        /*006c*/ 	.byte	0x03, 0x1b
        /*006e*/ 	.short	0x00ff


	//----- nvinfo : EIATTR_EXIT_INSTR_OFFSETS
	.align		4
        /*0070*/ 	.byte	0x04, 0x1c
        /*0072*/ 	.short	(.L_23 - .L_22)


	//   ....[0]....
.L_22:
        /*0074*/ 	.word	0x00000050


	//   ....[1]....
        /*0078*/ 	.word	0x00007e30


	//   ....[2]....
        /*007c*/ 	.word	0x00007e50


	//----- nvinfo : EIATTR_MAX_THREADS
	.align		4
.L_23:
        /*0080*/ 	.byte	0x04, 0x05
        /*0082*/ 	.short	(.L_25 - .L_24)
.L_24:
        /*0084*/ 	.word	0x00000100
        /*0088*/ 	.word	0x00000001
        /*008c*/ 	.word	0x00000001


	//----- nvinfo : EIATTR_CBANK_PARAM_SIZE
	.align		4
.L_25:
        /*0090*/ 	.byte	0x03, 0x19
        /*0092*/ 	.short	0x0028


	//----- nvinfo : EIATTR_PARAM_CBANK
	.align		4
        /*0094*/ 	.byte	0x04, 0x0a
        /*0096*/ 	.short	(.L_27 - .L_26)
	.align		4
.L_26:
        /*0098*/ 	.word	index@(.nv.constant0.triton_mm)
        /*009c*/ 	.short	0x0210
        /*009e*/ 	.short	0x0028


	//----- nvinfo : EIATTR_SW_WAR
	.align		4
.L_27:
        /*00a0*/ 	.byte	0x04, 0x36
        /*00a2*/ 	.short	(.L_29 - .L_28)
.L_28:
        /*00a4*/ 	.word	0x00000008
.L_29:


//--------------------- .nv.callgraph             --------------------------
	.section	.nv.callgraph,"",@"SHT_CUDA_CALLGRAPH"
	.align	4
	.sectionentsize	8
	.align		4
        /*0000*/ 	.word	0x00000000
	.align		4
        /*0004*/ 	.word	0xffffffff
	.align		4
        /*0008*/ 	.word	0x00000000
	.align		4
        /*000c*/ 	.word	0xfffffffe
	.align		4
        /*0010*/ 	.word	0x00000000
	.align		4
        /*0014*/ 	.word	0xfffffffd
	.align		4
        /*0018*/ 	.word	0x00000000
	.align		4
        /*001c*/ 	.word	0xfffffffc


//--------------------- .text.triton_mm           --------------------------
	.section	.text.triton_mm,"ax",@progbits
	.sectionflags	@"SHF_BARRIERS=1"
	.align	128
        .global         triton_mm
        .type           triton_mm,@function
        .size           triton_mm,(.L_x_1 - triton_mm)
        .other          triton_mm,@"STO_CUDA_ENTRY STV_DEFAULT"
triton_mm:
.text.triton_mm:
[----:B------:R-:W1:Y:S02]  /*0000*/  LDC R1, c[0x0][0x28] ;  /* 0x00000a00ff017b82 */ /* 0x000e640000000800 */
[----:B------:R-:W2:Y:S02]  /*0010*/  LDC.64 R34, c[0x0][0x230] ;  /* 0x00008c00ff227b82 */ /* 0x000ea40000000a00 */
[----:B--2---:R-:W-:-:S04]  /*0020*/  IMAD.IADD R35, R35, 0x1, R34 ;  /* 0x0000000123237824 */ /* 0x004fc800078e0222 */
[----:B------:R-:W-:-:S05]  /*0030*/  IMAD R0, R35, 0xc00, RZ ;  /* 0x00000c0023007824 */ /* 0x000fca00078e02ff */
[----:B------:R-:W-:-:S13]  /*0040*/  ISETP.NE.AND P0, PT, R0, RZ, PT ;  /* 0x000000ff0000720c */ /* 0x000fda0003f05270 */
[----:B------:R-:W-:Y:S05]  /*0050*/  @!P0 EXIT ;  /* 0x000000000000894d */ /* 0x000fea0003800000 */
[----:B------:R-:W2:Y:S01]  /*0060*/  S2R R14, SR_CTAID.X ;  /* 0x00000000000e7919 */ /* 0x000ea20000002500 */
[----:B------:R-:W-:Y:S01]  /*0070*/  VIADD R0, R35, 0x1f ;  /* 0x0000001f23007836 */ /* 0x000fe20000000000 */
[----:B------:R-:W-:Y:S01]  /*0080*/  IABS R13, R35 ;  /* 0x00000023000d7213 */ /* 0x000fe20000000000 */
[----:B------:R-:W3:Y:S01]  /*0090*/  S2UR UR5, SR_CgaCtaId ;  /* 0x00000000000579c3 */ /* 0x000ee20000008800 */
[----:B------:R-:W4:Y:S01]  /*00a0*/  S2R R15, SR_TID.X ;  /* 0x00000000000f7919 */ /* 0x000f220000002100 */
[----:B------:R-:W-:Y:S01]  /*00b0*/  UMOV UR4, 0x400 ;  /* 0x0000040000047882 */ /* 0x000fe20000000000 */
[----:B------:R-:W-:Y:S01]  /*00c0*/  SHF.R.S32.HI R3, RZ, 0x1f, R0 ;  /* 0x0000001fff037819 */ /* 0x000fe20000011400 */
[----:B------:R-:W-:Y:S01]  /*00d0*/  IMAD.MOV R13, RZ, RZ, -R13 ;  /* 0x000000ffff0d7224 */ /* 0x000fe200078e0a0d */
[----:B------:R-:W-:Y:S02]  /*00e0*/  ULDC.64 UR6, c[0x0][0x208] ;  /* 0x0000820000067ab9 */ /* 0x000fe40000000a00 */
[----:B------:R-:W-:Y:S01]  /*00f0*/  LEA.HI R3, R3, R0, RZ, 0x5 ;  /* 0x0000000003037211 */ /* 0x000fe200078f28ff */
[----:B------:R-:W5:Y:S08]  /*0100*/  LDC.64 R30, c[0x0][0x218] ;  /* 0x00008600ff1e7b82 */ /* 0x000f700000000a00 */
[----:B------:R-:W5:Y:S01]  /*0110*/  LDC.64 R28, c[0x0][0x220] ;  /* 0x00008800ff1c7b82 */ /* 0x000f620000000a00 */
[----:B---3--:R-:W-:Y:S01]  /*0120*/  UPRMT UR4, UR5, 0x654, UR4 ;  /* 0x0000065405047896 */ /* 0x008fe20008000004 */
[----:B--2---:R-:W-:Y:S01]  /*0130*/  IMAD.HI R2, R14, 0x2aaaaaab, RZ ;  /* 0x2aaaaaab0e027827 */ /* 0x004fe200078e02ff */
[----:B------:R-:W-:-:S02]  /*0140*/  IABS R10, R14 ;  /* 0x0000000e000a7213 */ /* 0x000fc40000000000 */
[----:B------:R-:W-:Y:S01]  /*0150*/  ISETP.GE.AND P1, PT, R14, RZ, PT ;  /* 0x000000ff0e00720c */ /* 0x000fe20003f26270 */
[----:B----4-:R-:W-:Y:S01]  /*0160*/  IMAD.SHL.U32 R16, R15, 0x8, RZ ;  /* 0x000000080f107824 */ /* 0x010fe200078e00ff */
[----:B------:R-:W-:-:S04]  /*0170*/  SHF.R.U32.HI R5, RZ, 0x1f, R2 ;  /* 0x0000001fff057819 */ /* 0x000fc80000011602 */
[----:B------:R-:W-:-:S05]  /*0180*/  LEA.HI.SX32 R7, R2, R5, 0x1a ;  /* 0x0000000502077211 */ /* 0x000fca00078fd2ff */
[C---:B------:R-:W-:Y:S02]  /*0190*/  IMAD.SHL.U32 R0, R7.reuse, 0x8, RZ ;  /* 0x0000000807007824 */ /* 0x040fe400078e00ff */
[----:B------:R-:W-:-:S03]  /*01a0*/  IMAD R12, R7, -0x180, R14 ;  /* 0xfffffe80070c7824 */ /* 0x000fc600078e020e */
[----:B------:R-:W-:Y:S02]  /*01b0*/  LEA.HI.SX32 R3, R3, -R0, 0x1b ;  /* 0x8000000003037211 */ /* 0x000fe400078fdaff */
[----:B------:R-:W-:Y:S02]  /*01c0*/  IABS R7, R12 ;  /* 0x0000000c00077213 */ /* 0x000fe40000000000 */
[----:B------:R-:W-:-:S04]  /*01d0*/  VIMNMX R3, R3, 0x8, PT ;  /* 0x0000000803037848 */ /* 0x000fc80003fe0100 */
[-C--:B------:R-:W-:Y:S02]  /*01e0*/  IABS R6, R3.reuse ;  /* 0x0000000300067213 */ /* 0x080fe40000000000 */
[----:B------:R-:W-:Y:S02]  /*01f0*/  IABS R11, R3 ;  /* 0x00000003000b7213 */ /* 0x000fe40000000000 */
[----:B------:R-:W2:Y:S03]  /*0200*/  I2F.RP R2, R6 ;  /* 0x0000000600027306 */ /* 0x000ea60000209400 */
[----:B------:R-:W-:-:S05]  /*0210*/  IMAD.MOV R11, RZ, RZ, -R11 ;  /* 0x000000ffff0b7224 */ /* 0x000fca00078e0a0b */
[----:B--2---:R-:W2:Y:S02]  /*0220*/  MUFU.RCP R2, R2 ;  /* 0x0000000200027308 */ /* 0x004ea40000001000 */
[----:B--2---:R-:W-:Y:S01]  /*0230*/  VIADD R4, R2, 0xffffffe ;  /* 0x0ffffffe02047836 */ /* 0x004fe20000000000 */
[----:B------:R-:W-:-:S05]  /*0240*/  IABS R2, R35 ;  /* 0x0000002300027213 */ /* 0x000fca0000000000 */
[----:B------:R2:W3:Y:S02]  /*0250*/  F2I.FTZ.U32.TRUNC.NTZ R5, R4 ;  /* 0x0000000400057305 */ /* 0x0004e4000021f000 */
[----:B--2---:R-:W-:Y:S02]  /*0260*/  IMAD.MOV.U32 R4, RZ, RZ, RZ ;  /* 0x000000ffff047224 */ /* 0x004fe400078e00ff */
[----:B---3--:R-:W-:-:S04]  /*0270*/  IMAD.MOV R9, RZ, RZ, -R5 ;  /* 0x000000ffff097224 */ /* 0x008fc800078e0a05 */
[----:B------:R-:W-:-:S04]  /*0280*/  IMAD R9, R9, R6, RZ ;  /* 0x0000000609097224 */ /* 0x000fc800078e02ff */
[----:B------:R-:W-:-:S04]  /*0290*/  IMAD.HI.U32 R8, R5, R9, R4 ;  /* 0x0000000905087227 */ /* 0x000fc800078e0004 */
[----:B------:R-:W-:Y:S02]  /*02a0*/  IMAD.MOV.U32 R9, RZ, RZ, R10 ;  /* 0x000000ffff097224 */ /* 0x000fe400078e000a */
[----:B------:R-:W2:Y:S02]  /*02b0*/  I2F.RP R10, R2 ;  /* 0x00000002000a7306 */ /* 0x000ea40000209400 */
[----:B------:R-:W-:-:S04]  /*02c0*/  IMAD.HI.U32 R4, R8, R9, RZ ;  /* 0x0000000908047227 */ /* 0x000fc800078e00ff */
[----:B------:R-:W-:Y:S02]  /*02d0*/  IMAD R9, R4, R11, R9 ;  /* 0x0000000b04097224 */ /* 0x000fe400078e0209 */
[----:B------:R-:W-:-:S03]  /*02e0*/  IMAD.HI.U32 R8, R8, R7, RZ ;  /* 0x0000000708087227 */ /* 0x000fc600078e00ff */
[----:B------:R-:W-:Y:S01]  /*02f0*/  ISETP.GT.U32.AND P0, PT, R6, R9, PT ;  /* 0x000000090600720c */ /* 0x000fe20003f04070 */
[----:B------:R-:W-:Y:S01]  /*0300*/  IMAD R7, R8, R11, R7 ;  /* 0x0000000b08077224 */ /* 0x000fe200078e0207 */
[----:B------:R-:W-:Y:S01]  /*0310*/  SHF.R.U32.HI R11, RZ, 0x3, R15 ;  /* 0x00000003ff0b7819 */ /* 0x000fe2000001160f */
[----:B--2---:R-:W2:Y:S03]  /*0320*/  MUFU.RCP R10, R10 ;  /* 0x0000000a000a7308 */ /* 0x004ea60000001000 */
[----:B------:R-:W-:-:S07]  /*0330*/  ISETP.GT.U32.AND P3, PT, R6, R7, PT ;  /* 0x000000070600720c */ /* 0x000fce0003f64070 */
[----:B------:R-:W-:-:S05]  /*0340*/  @!P0 IMAD.IADD R9, R9, 0x1, -R6 ;  /* 0x0000000109098824 */ /* 0x000fca00078e0a06 */
[----:B------:R-:W-:Y:S01]  /*0350*/  ISETP.GT.U32.AND P0, PT, R6, R9, PT ;  /* 0x000000090600720c */ /* 0x000fe20003f04070 */
[----:B--2---:R-:W-:Y:S01]  /*0360*/  VIADD R4, R10, 0xffffffe ;  /* 0x0ffffffe0a047836 */ /* 0x004fe20000000000 */
[----:B------:R-:W-:Y:S01]  /*0370*/  LOP3.LUT R10, RZ, R3, RZ, 0x33, !PT ;  /* 0x00000003ff0a7212 */ /* 0x000fe200078e33ff */
[----:B------:R-:W-:Y:S02]  /*0380*/  @!P3 IMAD.IADD R7, R7, 0x1, -R6 ;  /* 0x000000010707b824 */ /* 0x000fe400078e0a06 */
[----:B------:R-:W2:Y:S01]  /*0390*/  F2I.FTZ.U32.TRUNC.NTZ R5, R4 ;  /* 0x0000000400057305 */ /* 0x000ea2000021f000 */
[----:B------:R-:W-:Y:S02]  /*03a0*/  @!P3 VIADD R8, R8, 0x1 ;  /* 0x000000010808b836 */ /* 0x000fe40000000000 */
[----:B------:R-:W-:Y:S02]  /*03b0*/  ISETP.GE.U32.AND P2, PT, R7, R6, PT ;  /* 0x000000060700720c */ /* 0x000fe40003f46070 */
[----:B------:R-:W-:-:S03]  /*03c0*/  SHF.R.U32.HI R7, RZ, 0x1, R15 ;  /* 0x00000001ff077819 */ /* 0x000fc6000001160f */
[----:B------:R-:W-:Y:S01]  /*03d0*/  @!P0 IMAD.IADD R9, R9, 0x1, -R6 ;  /* 0x0000000109098824 */ /* 0x000fe200078e0a06 */
[----:B------:R-:W-:Y:S01]  /*03e0*/  ISETP.NE.AND P0, PT, R3, RZ, PT ;  /* 0x000000ff0300720c */ /* 0x000fe20003f05270 */
[----:B------:R-:W-:Y:S01]  /*03f0*/  IMAD.MOV.U32 R6, RZ, RZ, R13 ;  /* 0x000000ffff067224 */ /* 0x000fe200078e000d */
[----:B------:R-:W-:Y:S01]  /*0400*/  LOP3.LUT R3, R12, R3, RZ, 0x3c, !PT ;  /* 0x000000030c037212 */ /* 0x000fe200078e3cff */
[----:B------:R-:W-:Y:S01]  /*0410*/  @!P1 IMAD.MOV R9, RZ, RZ, -R9 ;  /* 0x000000ffff099224 */ /* 0x000fe200078e0a09 */
[----:B------:R-:W-:Y:S01]  /*0420*/  SHF.R.U32.HI R12, RZ, 0x3, R15 ;  /* 0x00000003ff0c7819 */ /* 0x000fe2000001160f */
[----:B--2---:R-:W-:Y:S01]  /*0430*/  IMAD.MOV R4, RZ, RZ, -R5 ;  /* 0x000000ffff047224 */ /* 0x004fe200078e0a05 */
[----:B------:R-:W-:Y:S01]  /*0440*/  ISETP.GE.AND P1, PT, R3, RZ, PT ;  /* 0x000000ff0300720c */ /* 0x000fe20003f26270 */
[----:B------:R-:W-:Y:S01]  /*0450*/  @P2 VIADD R8, R8, 0x1 ;  /* 0x0000000108082836 */ /* 0x000fe20000000000 */
[----:B------:R-:W-:Y:S02]  /*0460*/  SEL R9, R10, R9, !P0 ;  /* 0x000000090a097207 */ /* 0x000fe40004000000 */
[----:B------:R-:W-:-:S03]  /*0470*/  SGXT.U32 R13, R12, 0x2 ;  /* 0x000000020c0d781a */ /* 0x000fc60000000000 */
[----:B------:R-:W-:Y:S01]  /*0480*/  IMAD.IADD R9, R0, 0x1, R9 ;  /* 0x0000000100097824 */ /* 0x000fe200078e0209 */
[----:B------:R-:W-:Y:S01]  /*0490*/  SGXT.U32 R0, R11, 0x5 ;  /* 0x000000050b00781a */ /* 0x000fe20000000000 */
[----:B------:R-:W-:Y:S02]  /*04a0*/  IMAD.MOV.U32 R11, RZ, RZ, R4 ;  /* 0x000000ffff0b7224 */ /* 0x000fe400078e0004 */
[----:B------:R-:W-:Y:S02]  /*04b0*/  IMAD.SHL.U32 R9, R9, 0x20, RZ ;  /* 0x0000002009097824 */ /* 0x000fe400078e00ff */
[----:B------:R-:W-:Y:S02]  /*04c0*/  IMAD.MOV.U32 R4, RZ, RZ, RZ ;  /* 0x000000ffff047224 */ /* 0x000fe400078e00ff */
[----:B------:R-:W-:Y:S01]  /*04d0*/  @!P1 IMAD.MOV R8, RZ, RZ, -R8 ;  /* 0x000000ffff089224 */ /* 0x000fe200078e0a08 */
[----:B------:R-:W-:Y:S01]  /*04e0*/  LOP3.LUT R36, R9, R0, RZ, 0xfc, !PT ;  /* 0x0000000009247212 */ /* 0x000fe200078efcff */
[----:B------:R-:W-:-:S03]  /*04f0*/  IMAD R9, R11, R2, RZ ;  /* 0x000000020b097224 */ /* 0x000fc600078e02ff */
[----:B------:R-:W-:Y:S01]  /*0500*/  IABS R11, R36 ;  /* 0x00000024000b7213 */ /* 0x000fe20000000000 */
[----:B------:R-:W-:Y:S01]  /*0510*/  IMAD.HI.U32 R4, R5, R9, R4 ;  /* 0x0000000905047227 */ /* 0x000fe200078e0004 */
[----:B------:R-:W-:Y:S02]  /*0520*/  SEL R37, R10, R8, !P0 ;  /* 0x000000080a257207 */ /* 0x000fe40004000000 */
[----:B------:R-:W-:Y:S01]  /*0530*/  ISETP.GE.AND P2, PT, R36, RZ, PT ;  /* 0x000000ff2400720c */ /* 0x000fe20003f46270 */
[----:B------:R-:W-:Y:S01]  /*0540*/  IMAD.MOV.U32 R5, RZ, RZ, R11 ;  /* 0x000000ffff057224 */ /* 0x000fe200078e000b */
[----:B------:R-:W-:Y:S01]  /*0550*/  ISETP.NE.AND P0, PT, R35, RZ, PT ;  /* 0x000000ff2300720c */ /* 0x000fe20003f05270 */
[----:B------:R-:W-:Y:S01]  /*0560*/  IMAD.SHL.U32 R37, R37, 0x40, RZ ;  /* 0x0000004025257824 */ /* 0x000fe200078e00ff */
[----:B------:R-:W-:Y:S01]  /*0570*/  LOP3.LUT R9, R16, 0x18, R15, 0x48, !PT ;  /* 0x0000001810097812 */ /* 0x000fe200078e480f */
[----:B------:R-:W-:-:S04]  /*0580*/  IMAD.HI.U32 R4, R4, R5, RZ ;  /* 0x0000000504047227 */ /* 0x000fc800078e00ff */
[----:B------:R-:W-:Y:S01]  /*0590*/  IMAD R5, R4, R6, R5 ;  /* 0x0000000604057224 */ /* 0x000fe200078e0205 */
[----:B------:R-:W-:Y:S01]  /*05a0*/  SHF.R.U32.HI R4, RZ, 0x2, R15 ;  /* 0x00000002ff047819 */ /* 0x000fe2000001160f */
[----:B------:R-:W-:-:S03]  /*05b0*/  IMAD.SHL.U32 R6, R15, 0x4, RZ ;  /* 0x000000040f067824 */ /* 0x000fc600078e00ff */
[----:B------:R-:W-:Y:S02]  /*05c0*/  ISETP.GT.U32.AND P3, PT, R2, R5, PT ;  /* 0x000000050200720c */ /* 0x000fe40003f64070 */
[----:B------:R-:W-:Y:S02]  /*05d0*/  SGXT.U32 R4, R4, 0x6 ;  /* 0x000000060404781a */ /* 0x000fe40000000000 */
[----:B------:R-:W-:Y:S02]  /*05e0*/  LOP3.LUT R7, R6, 0x18, R7, 0x48, !PT ;  /* 0x0000001806077812 */ /* 0x000fe400078e4807 */
[----:B------:R-:W-:Y:S01]  /*05f0*/  LOP3.LUT R10, R37, R4, RZ, 0xfc, !PT ;  /* 0x00000004250a7212 */ /* 0x000fe200078efcff */
[----:B------:R-:W-:Y:S01]  /*0600*/  IMAD R9, R4, 0x20, R9 ;  /* 0x0000002004097824 */ /* 0x000fe200078e0209 */
[----:B------:R-:W-:Y:S02]  /*0610*/  LOP3.LUT R7, R7, 0x4, R6, 0xf8, !PT ;  /* 0x0000000407077812 */ /* 0x000fe400078ef806 */
[----:B------:R-:W-:Y:S01]  /*0620*/  LOP3.LUT R8, R6, 0x1c, RZ, 0xc0, !PT ;  /* 0x0000001c06087812 */ /* 0x000fe200078ec0ff */
[----:B------:R-:W-:Y:S01]  /*0630*/  IMAD.HI R3, R10, 0x2aaaaaab, RZ ;  /* 0x2aaaaaab0a037827 */ /* 0x000fe200078e02ff */
[----:B------:R-:W-:-:S03]  /*0640*/  SHF.R.U32.HI R4, RZ, 0x4, R15 ;  /* 0x00000004ff047819 */ /* 0x000fc6000001160f */
[----:B------:R-:W-:Y:S01]  /*0650*/  @!P3 IMAD.IADD R5, R5, 0x1, -R2 ;  /* 0x000000010505b824 */ /* 0x000fe200078e0a02 */
[----:B------:R-:W-:-:S04]  /*0660*/  SGXT.U32 R4, R4, 0x1 ;  /* 0x000000010404781a */ /* 0x000fc80000000000 */
[----:B------:R-:W-:-:S13]  /*0670*/  ISETP.GT.U32.AND P1, PT, R2, R5, PT ;  /* 0x000000050200720c */ /* 0x000fda0003f24070 */
[----:B------:R-:W-:Y:S01]  /*0680*/  @!P1 IMAD.IADD R5, R5, 0x1, -R2 ;  /* 0x0000000105059824 */ /* 0x000fe200078e0a02 */
[----:B------:R-:W-:-:S03]  /*0690*/  SHF.R.U32.HI R2, RZ, 0x1f, R3 ;  /* 0x0000001fff027819 */ /* 0x000fc60000011603 */
[----:B------:R-:W-:Y:S01]  /*06a0*/  @!P2 IMAD.MOV R5, RZ, RZ, -R5 ;  /* 0x000000ffff05a224 */ /* 0x000fe200078e0a05 */
[----:B------:R-:W-:Y:S02]  /*06b0*/  LEA.HI R3, R3, R2, RZ, 0x17 ;  /* 0x0000000203037211 */ /* 0x000fe400078fb8ff */
[----:B------:R-:W-:Y:S02]  /*06c0*/  LOP3.LUT R2, R16, 0x18, RZ, 0xc0, !PT ;  /* 0x0000001810027812 */ /* 0x000fe400078ec0ff */
[----:B------:R-:W-:Y:S01]  /*06d0*/  @!P0 LOP3.LUT R5, RZ, R35, RZ, 0x33, !PT ;  /* 0x00000023ff058212 */ /* 0x000fe200078e33ff */
[----:B------:R-:W-:Y:S01]  /*06e0*/  IMAD R3, R3, -0xc00, R10 ;  /* 0xfffff40003037824 */ /* 0x000fe200078e020a */
[----:B------:R-:W-:-:S03]  /*06f0*/  LOP3.LUT R10, R15, 0x1f, RZ, 0xc0, !PT ;  /* 0x0000001f0f0a7812 */ /* 0x000fc600078ec0ff */
[----:B------:R-:W-:Y:S01]  /*0700*/  IMAD R3, R3, 0xc00, R2 ;  /* 0x00000c0003037824 */ /* 0x000fe200078e0202 */
[----:B------:R-:W-:Y:S01]  /*0710*/  SHF.R.U32.HI R6, RZ, 0x3, R10 ;  /* 0x00000003ff067819 */ /* 0x000fe2000001160a */
[----:B------:R-:W-:Y:S01]  /*0720*/  IMAD R2, R0, 0x20, R7 ;  /* 0x0000002000027824 */ /* 0x000fe200078e0207 */
[----:B------:R-:W-:Y:S01]  /*0730*/  SHF.R.U32.HI R0, RZ, 0x3, R15 ;  /* 0x00000003ff007819 */ /* 0x000fe2000001160f */
[----:B------:R-:W-:Y:S01]  /*0740*/  IMAD R5, R5, 0xc00, R8 ;  /* 0x00000c0005057824 */ /* 0x000fe200078e0208 */
[----:B------:R-:W-:Y:S01]  /*0750*/  SGXT.U32 R6, R6, 0x1 ;  /* 0x000000010606781a */ /* 0x000fe20000000000 */
[----:B-1---5:R-:W-:Y:S01]  /*0760*/  IMAD.WIDE R28, R3, 0x2, R28 ;  /* 0x00000002031c7825 */ /* 0x022fe200078e021c */
[----:B------:R-:W-:Y:S02]  /*0770*/  LEA R2, R2, UR4, 0x1 ;  /* 0x0000000402027c11 */ /* 0x000fe4000f8e08ff */
[----:B------:R-:W-:Y:S01]  /*0780*/  LOP3.LUT R7, R0, 0x10, RZ, 0xc0, !PT ;  /* 0x0000001000077812 */ /* 0x000fe200078ec0ff */
[----:B------:R-:W-:Y:S01]  /*0790*/  IMAD.WIDE R30, R5, 0x2, R30 ;  /* 0x00000002051e7825 */ /* 0x000fe200078e021e */
[----:B------:R-:W-:-:S02]  /*07a0*/  LEA R0, R9, UR4, 0x1 ;  /* 0x0000000409007c11 */ /* 0x000fc4000f8e08ff */
[--C-:B------:R-:W-:Y:S02]  /*07b0*/  SHF.R.U32.HI R3, RZ, 0x2, R15.reuse ;  /* 0x00000002ff037819 */ /* 0x100fe4000001160f */
[----:B------:R-:W-:Y:S01]  /*07c0*/  @!PT LDS RZ, [RZ] ;  /* 0x00000000fffff984 */ /* 0x000fe20000000800 */
[----:B------:R-:W-:Y:S01]  /*07d0*/  @!PT LDS RZ, [RZ] ;  /* 0x00000000fffff984 */ /* 0x000fe20000000800 */
[----:B------:R-:W-:Y:S01]  /*07e0*/  @!PT LDS RZ, [RZ] ;  /* 0x00000000fffff984 */ /* 0x000fe20000000800 */
[----:B------:R-:W-:Y:S01]  /*07f0*/  LDGSTS.E.64 [R2], desc[UR6][R30.64] ;  /* 0x000000001e027fae */ /* 0x000fe2000b921a46 */
[----:B------:R-:W-:Y:S02]  /*0800*/  SHF.R.U32.HI R5, RZ, 0x1, R15 ;  /* 0x00000001ff057819 */ /* 0x000fe4000001160f */
[----:B------:R-:W-:Y:S01]  /*0810*/  LOP3.LUT R8, R3, 0x18, RZ, 0xc0, !PT ;  /* 0x0000001803087812 */ /* 0x000fe200078ec0ff */
[----:B------:R-:W0:Y:S01]  /*0820*/  LDGDEPBAR ;  /* 0x00000000000079af */ /* 0x000e220000000000 */
[----:B------:R-:W-:Y:S01]  /*0830*/  IMAD.SHL.U32 R3, R6, 0x8, RZ ;  /* 0x0000000806037824 */ /* 0x000fe200078e00ff */
[----:B------:R-:W-:Y:S02]  /*0840*/  SGXT.U32 R5, R5, 0x2 ;  /* 0x000000020505781a */ /* 0x000fe40000000000 */
[----:B------:R-:W-:Y:S01]  /*0850*/  LDGSTS.E.BYPASS.128 [R0+0x2000], desc[UR6][R28.64] ;  /* 0x020000001c007fae */ /* 0x000fe2000b901c46 */
[----:B------:R-:W-:Y:S01]  /*0860*/  LOP3.LUT R10, R15, 0x7, RZ, 0xc0, !PT ;  /* 0x000000070f0a7812 */ /* 0x000fe200078ec0ff */
[C---:B------:R-:W-:Y:S01]  /*0870*/  IMAD R8, R4.reuse, 0x20, R8 ;  /* 0x0000002004087824 */ /* 0x040fe200078e0208 */
[----:B------:R-:W-:Y:S01]  /*0880*/  LOP3.LUT R3, R3, R7, RZ, 0xfc, !PT ;  /* 0x0000000703037212 */ /* 0x000fe200078efcff */
[----:B------:R-:W0:Y:S01]  /*0890*/  LDGDEPBAR ;  /* 0x00000000000079af */ /* 0x000e220000000000 */
[----:B------:R-:W-:-:S02]  /*08a0*/  LOP3.LUT R7, R4, R5, RZ, 0x3c, !PT ;  /* 0x0000000504077212 */ /* 0x000fc400078e3cff */
[----:B------:R-:W-:Y:S01]  /*08b0*/  LOP3.LUT R9, R6, R5, RZ, 0x3c, !PT ;  /* 0x0000000506097212 */ /* 0x000fe200078e3cff */
[----:B------:R-:W-:Y:S01]  /*08c0*/  BAR.SYNC.DEFER_BLOCKING 0x0 ;  /* 0x0000000000007b1d */ /* 0x000fe20000010000 */
[----:B------:R-:W-:Y:S01]  /*08d0*/  LOP3.LUT R4, R5, 0x2, R4, 0x1e, !PT ;  /* 0x0000000205047812 */ /* 0x000fe200078e1e04 */
[----:B------:R-:W-:Y:S01]  /*08e0*/  IMAD.IADD R6, R10, 0x1, R8 ;  /* 0x000000010a067824 */ /* 0x000fe200078e0208 */
[----:B------:R-:W-:Y:S01]  /*08f0*/  LOP3.LUT R3, R3, 0x7, R15, 0xf8, !PT ;  /* 0x0000000703037812 */ /* 0x000fe200078ef80f */
[----:B------:R-:W-:Y:S01]  /*0900*/  IMAD.SHL.U32 R8, R7, 0x8, RZ ;  /* 0x0000000807087824 */ /* 0x000fe200078e00ff */
[----:B------:R-:W-:Y:S01]  /*0910*/  LOP3.LUT R5, R5, 0x2, R13, 0x1e, !PT ;  /* 0x0000000205057812 */ /* 0x000fe200078e1e0d */
[----:B------:R-:W-:Y:S02]  /*0920*/  IMAD.SHL.U32 R9, R9, 0x8, RZ ;  /* 0x0000000809097824 */ /* 0x000fe400078e00ff */
[----:B------:R-:W-:Y:S02]  /*0930*/  IMAD.SHL.U32 R6, R6, 0x20, RZ ;  /* 0x0000002006067824 */ /* 0x000fe400078e00ff */
[----:B------:R-:W-:-:S02]  /*0940*/  IMAD.SHL.U32 R7, R3, 0x20, RZ ;  /* 0x0000002003077824 */ /* 0x000fc400078e00ff */
[----:B------:R-:W-:Y:S01]  /*0950*/  IMAD.SHL.U32 R4, R4, 0x8, RZ ;  /* 0x0000000804047824 */ /* 0x000fe200078e00ff */
[C---:B------:R-:W-:Y:S01]  /*0960*/  LOP3.LUT R9, R6.reuse, R9, RZ, 0xfc, !PT ;  /* 0x0000000906097212 */ /* 0x040fe200078efcff */
[----:B------:R-:W-:Y:S01]  /*0970*/  IMAD.SHL.U32 R5, R5, 0x8, RZ ;  /* 0x0000000805057824 */ /* 0x000fe200078e00ff */
[C---:B------:R-:W-:Y:S02]  /*0980*/  LOP3.LUT R3, R7.reuse, R8, RZ, 0xfc, !PT ;  /* 0x0000000807037212 */ /* 0x040fe400078efcff */
[----:B------:R-:W-:Y:S02]  /*0990*/  LOP3.LUT R4, R7, R4, RZ, 0xfc, !PT ;  /* 0x0000000407047212 */ /* 0x000fe400078efcff */
[----:B------:R-:W-:Y:S02]  /*09a0*/  LOP3.LUT R5, R6, R5, RZ, 0xfc, !PT ;  /* 0x0000000506057212 */ /* 0x000fe400078efcff */
[----:B------:R-:W-:Y:S02]  /*09b0*/  LEA R32, R9, UR4, 0x1 ;  /* 0x0000000409207c11 */ /* 0x000fe4000f8e08ff */
[----:B------:R-:W-:Y:S01]  /*09c0*/  LEA R3, R3, UR4, 0x1 ;  /* 0x0000000403037c11 */ /* 0x000fe2000f8e08ff */
[----:B------:R-:W-:Y:S01]  /*09d0*/  @!PT LDS RZ, [RZ] ;  /* 0x00000000fffff984 */ /* 0x000fe20000000800 */
[----:B------:R-:W-:Y:S01]  /*09e0*/  @!PT LDS RZ, [RZ] ;  /* 0x00000000fffff984 */ /* 0x000fe20000000800 */
[----:B------:R-:W-:Y:S01]  /*09f0*/  @!PT LDS RZ, [RZ] ;  /* 0x00000000fffff984 */ /* 0x000fe20000000800 */
[----:B------:R-:W-:Y:S01]  /*0a00*/  LDGSTS.E.64 [R2+0x800], desc[UR6][R30.64+0x40] ;  /* 0x008000401e027fae */ /* 0x000fe2000b921a46 */
[----:B------:R-:W-:-:S02]  /*0a10*/  LEA R33, R4, UR4, 0x1 ;  /* 0x0000000404217c11 */ /* 0x000fc4000f8e08ff */
[----:B------:R-:W-:Y:S01]  /*0a20*/  LEA R34, R5, UR4, 0x1 ;  /* 0x0000000405227c11 */ /* 0x000fe2000f8e08ff */
[----:B------:R-:W0:Y:S04]  /*0a30*/  LDGDEPBAR ;  /* 0x00000000000079af */ /* 0x000e280000000000 */
[----:B------:R-:W-:Y:S04]  /*0a40*/  LDGSTS.E.BYPASS.128 [R0+0x3000], desc[UR6][R28.64+0x40] ;  /* 0x030000401c007fae */ /* 0x000fe8000b901c46 */
[----:B------:R-:W0:Y:S01]  /*0a50*/  LDGDEPBAR ;  /* 0x00000000000079af */ /* 0x000e220000000000 */
[----:B------:R-:W-:Y:S06]  /*0a60*/  BAR.SYNC.DEFER_BLOCKING 0x0 ;  /* 0x0000000000007b1d */ /* 0x000fec0000010000 */
[----:B------:R-:W-:Y:S01]  /*0a70*/  @!PT LDS RZ, [RZ] ;  /* 0x00000000fffff984 */ /* 0x000fe20000000800 */
[----:B------:R-:W-:Y:S01]  /*0a80*/  @!PT LDS RZ, [RZ] ;  /* 0x00000000fffff984 */ /* 0x000fe20000000800 */
[----:B------:R-:W-:Y:S01]  /*0a90*/  @!PT LDS RZ, [RZ] ;  /* 0x00000000fffff984 */ /* 0x000fe20000000800 */
[----:B------:R-:W-:Y:S04]  /*0aa0*/  LDGSTS.E.64 [R2+0x1000], desc[UR6][R30.64+0x80] ;  /* 0x010000801e027fae */ /* 0x000fe8000b921a46 */
        /* <DEDUP_REMOVED lines=11> */
[----:B------:R-:W-:-:S04]  /*0b60*/  DEPBAR.LE SB0, 0x6 ;  /* 0x000081800000791a */ /* 0x000fc80000000000 */
[----:B------:R-:W-:Y:S06]  /*0b70*/  BAR.SYNC.DEFER_BLOCKING 0x0 ;  /* 0x0000000000007b1d */ /* 0x000fec0000010000 */
[----:B------:R-:W-:Y:S04]  /*0b80*/  LDSM.16.M88.4 R24, [R3] ;  /* 0x000000000318783b */ /* 0x000fe80000000200 */
[----:B------:R-:W1:Y:S04]  /*0b90*/  LDSM.16.M88.4 R8, [R32+0x2000] ;  /* 0x002000002008783b */ /* 0x000e680000000200 */
[----:B------:R-:W-:Y:S04]  /*0ba0*/  LDSM.16.M88.4 R20, [R33] ;  /* 0x000000002114783b */ /* 0x000fe80000000200 */
[----:B------:R-:W2:Y:S01]  /*0bb0*/  LDSM.16.M88.4 R4, [R34+0x2000] ;  /* 0x002000002204783b */ /* 0x000ea20000000200 */
[----:B------:R-:W-:Y:S06]  /*0bc0*/  BAR.SYNC.DEFER_BLOCKING 0x0 ;  /* 0x0000000000007b1d */ /* 0x000fec0000010000 */
[----:B------:R-:W-:Y:S01]  /*0bd0*/  @!PT LDS RZ, [RZ] ;  /* 0x00000000fffff984 */ /* 0x000fe20000000800 */
[----:B------:R-:W-:Y:S01]  /*0be0*/  @!PT LDS RZ, [RZ] ;  /* 0x00000000fffff984 */ /* 0x000fe20000000800 */
[----:B------:R-:W-:Y:S01]  /*0bf0*/  @!PT LDS RZ, [RZ] ;  /* 0x00000000fffff984 */ /* 0x000fe20000000800 */
[----:B------:R-:W-:Y:S04]  /*0c00*/  LDGSTS.E.64 [R2], desc[UR6][R30.64+0x100] ;  /* 0x000001001e027fae */ /* 0x000fe8000b921a46 */
[----:B------:R-:W0:Y:S01]  /*0c10*/  LDGDEPBAR ;  /* 0x00000000000079af */ /* 0x000e220000000000 */
[----:B-1----:R-:W-:Y:S03]  /*0c20*/  HMMA.16816.F32.BF16 R12, R24, R8, RZ ;  /* 0x00000008180c723c */ /* 0x002fe600000418ff */
[----:B------:R-:W-:Y:S03]  /*0c30*/  LDGSTS.E.BYPASS.128 [R0+0x2000], desc[UR6][R28.64+0x100] ;  /* 0x020001001c007fae */ /* 0x000fe6000b901c46 */
[----:B------:R-:W-:Y:S01]  /*0c40*/  HMMA.16816.F32.BF16 R24, R24, R10, RZ ;  /* 0x0000000a1818723c */ /* 0x000fe200000418ff */
[----:B------:R-:W0:-:S15]  /*0c50*/  LDGDEPBAR ;  /* 0x00000000000079af */ /* 0x000e1e0000000000 */
[----:B------:R-:W-:Y:S02]  /*0c60*/  NOP ;  /* 0x0000000000007918 */ /* 0x000fe40000000000 */
[----:B--2---:R-:W-:Y:S06]  /*0c70*/  HMMA.16816.F32.BF16 R12, R20, R4, R12 ;  /* 0x00000004140c723c */ /* 0x004fec000004180c */
[----:B------:R-:W-:Y:S01]  /*0c80*/  HMMA.16816.F32.BF16 R20, R20, R6, R24 ;  /* 0x000000061414723c */ /* 0x000fe20000041818 */
[----:B------:R-:W-:-:S04]  /*0c90*/  DEPBAR.LE SB0, 0x6 ;  /* 0x000081800000791a */ /* 0x000fc80000000000 */
[----:B------:R-:W-:Y:S06]  /*0ca0*/  BAR.SYNC.DEFER_BLOCKING 0x0 ;  /* 0x0000000000007b1d */ /* 0x000fec0000010000 */
[----:B------:R-:W-:Y:S04]  /*0cb0*/  LDSM.16.M88.4 R16, [R3+0x800] ;  /* 0x000800000310783b */ /* 0x000fe80000000200 */
[----:B------:R-:W1:Y:S04]  /*0cc0*/  LDSM.16.M88.4 R8, [R32+0x3000] ;  /* 0x003000002008783b */ /* 0x000e680000000200 */
[----:B------:R-:W-:Y:S04]  /*0cd0*/  LDSM.16.M88.4 R24, [R33+0x800] ;  /* 0x000800002118783b */ /* 0x000fe80000000200 */
[----:B------:R-:W2:Y:S01]  /*0ce0*/  LDSM.16.M88.4 R4, [R34+0x3000] ;  /* 0x003000002204783b */ /* 0x000ea20000000200 */
[----:B------:R-:W-:Y:S06]  /*0cf0*/  BAR.SYNC.DEFER_BLOCKING 0x0 ;  /* 0x0000000000007b1d */ /* 0x000fec0000010000 */
[----:B------:R-:W-:Y:S01]  /*0d00*/  @!PT LDS RZ, [RZ] ;  /* 0x00000000fffff984 */ /* 0x000fe20000000800 */
[----:B------:R-:W-:Y:S01]  /*0d10*/  @!PT LDS RZ, [RZ] ;  /* 0x00000000fffff984 */ /* 0x000fe20000000800 */
[----:B------:R-:W-:Y:S01]  /*0d20*/  @!PT LDS RZ, [RZ] ;  /* 0x00000000fffff984 */ /* 0x000fe20000000800 */
[----:B------:R-:W-:Y:S04]  /*0d30*/  LDGSTS.E.64 [R2+0x800], desc[UR6][R30.64+0x140] ;  /* 0x008001401e027fae */ /* 0x000fe8000b921a46 */
[----:B------:R-:W0:Y:S01]  /*0d40*/  LDGDEPBAR ;  /* 0x00000000000079af */ /* 0x000e220000000000 */
[----:B-1----:R-:W-:Y:S03]  /*0d50*/  HMMA.16816.F32.BF16 R12, R16, R8, R12 ;  /* 0x00000008100c723c */ /* 0x002fe6000004180c */
[----:B------:R-:W-:Y:S03]  /*0d60*/  LDGSTS.E.BYPASS.128 [R0+0x3000], desc[UR6][R28.64+0x140] ;  /* 0x030001401c007fae */ /* 0x000fe6000b901c46 */
[----:B------:R-:W-:Y:S01]  /*0d70*/  HMMA.16816.F32.BF16 R16, R16, R10, R20 ;  /* 0x0000000a1010723c */ /* 0x000fe20000041814 */
        /* <DEDUP_REMOVED lines=492> */
[----:B------:R1:W-:Y:S03]  /*2c40*/  LDGSTS.E.BYPASS.128 [R0+0x5000], desc[UR6][R28.64+0x7c0] ;  /* 0x050007c01c007fae */ /* 0x0003e6000b901c46 */
        /* <DEDUP_REMOVED lines=8> */
[----:B------:R-:W2:Y:S04]  /*2cd0*/  LDSM.16.M88.4 R12, [R32+0x2000] ;  /* 0x00200000200c783b */ /* 0x000ea80000000200 */
[----:B------:R-:W-:Y:S04]  /*2ce0*/  LDSM.16.M88.4 R4, [R33] ;  /* 0x000000002104783b */ /* 0x000fe80000000200 */
[----:B------:R-:W3:Y:S01]  /*2cf0*/  LDSM.16.M88.4 R8, [R34+0x2000] ;  /* 0x002000002208783b */ /* 0x000ee20000000200 */
[----:B--2---:R-:W-:Y:S06]  /*2d00*/  HMMA.16816.F32.BF16 R20, R16, R12, R20 ;  /* 0x0000000c1014723c */ /* 0x004fec0000041814 */
[----:B------:R-:W-:Y:S01]  /*2d10*/  HMMA.16816.F32.BF16 R12, R16, R14, R24 ;  /* 0x0000000e100c723c */ /* 0x000fe20000041818 */
[----:B------:R-:W-:Y:S06]  /*2d20*/  BAR.SYNC.DEFER_BLOCKING 0x0 ;  /* 0x0000000000007b1d */ /* 0x000fec0000010000 */
[----:B------:R-:W-:-:S02]  /*2d30*/  IADD3 R16, P0, R30, 0x1000, RZ ;  /* 0x000010001e107810 */ /* 0x000fc40007f1e0ff */
[----:B------:R-:W-:-:S03]  /*2d40*/  IADD3 R24, P1, R28, 0x1000, RZ ;  /* 0x000010001c187810 */ /* 0x000fc60007f3e0ff */
[----:B------:R-:W-:Y:S01]  /*2d50*/  IMAD.X R17, RZ, RZ, R31, P0 ;  /* 0x000000ffff117224 */ /* 0x000fe200000e061f */
[----:B------:R-:W-:Y:S01]  /*2d60*/  IADD3 R26, P0, R30, 0x1000, RZ ;  /* 0x000010001e1a7810 */ /* 0x000fe20007f1e0ff */
[----:B------:R-:W-:Y:S01]  /*2d70*/  IMAD.X R25, RZ, RZ, R29, P1 ;  /* 0x000000ffff197224 */ /* 0x000fe200008e061d */
[----:B-1----:R-:W-:-:S03]  /*2d80*/  IADD3 R28, P1, R28, 0x2000, RZ ;  /* 0x000020001c1c7810 */ /* 0x002fc60007f3e0ff */
[----:B---3--:R-:W-:Y:S01]  /*2d90*/  HMMA.16816.F32.BF16 R20, R4, R8, R20 ;  /* 0x000000080414723c */ /* 0x008fe20000041814 */
[----:B------:R-:W-:Y:S01]  /*2da0*/  IMAD.X R27, RZ, RZ, R31, P0 ;  /* 0x000000ffff1b7224 */ /* 0x000fe200000e061f */
[----:B------:R-:W-:Y:S01]  /*2db0*/  IADD3 R30, P0, R30, 0x2000, RZ ;  /* 0x000020001e1e7810 */ /* 0x000fe20007f1e0ff */
[----:B------:R-:W-:-:S03]  /*2dc0*/  IMAD.X R29, RZ, RZ, R29, P1 ;  /* 0x000000ffff1d7224 */ /* 0x000fc600008e061d */
[----:B------:R-:W-:Y:S01]  /*2dd0*/  HMMA.16816.F32.BF16 R12, R4, R10, R12 ;  /* 0x0000000a040c723c */ /* 0x000fe2000004180c */
[----:B------:R-:W-:Y:S01]  /*2de0*/  @!PT LDS RZ, [RZ] ;  /* 0x00000000fffff984 */ /* 0x000fe20000000800 */
[----:B------:R-:W-:Y:S01]  /*2df0*/  @!PT LDS RZ, [RZ] ;  /* 0x00000000fffff984 */ /* 0x000fe20000000800 */
[----:B------:R-:W-:Y:S01]  /*2e00*/  @!PT LDS RZ, [RZ] ;  /* 0x00000000fffff984 */ /* 0x000fe20000000800 */
[----:B------:R1:W-:Y:S01]  /*2e10*/  LDGSTS.E.64 [R2], desc[UR6][R16.64+-0x800] ;  /* 0x0000080010027fae */ /* 0x0003e2000b921a46 */
[----:B------:R-:W-:Y:S01]  /*2e20*/  IMAD.X R31, RZ, RZ, R31, P0 ;  /* 0x000000ffff1f7224 */ /* 0x000fe200000e061f */
[----:B------:R-:W-:Y:S02]  /*2e30*/  ISETP.GE.AND P0, PT, R36, R35, PT ;  /* 0x000000232400720c */ /* 0x000fe40003f06270 */
[----:B------:R-:W0:Y:S04]  /*2e40*/  LDGDEPBAR ;  /* 0x00000000000079af */ /* 0x000e280000000000 */
[----:B------:R-:W-:Y:S04]  /*2e50*/  LDGSTS.E.BYPASS.128 [R0+0x2000], desc[UR6][R24.64+-0x800] ;  /* 0x0200080018007fae */ /* 0x000fe8000b901c46 */
[----:B------:R-:W0:Y:S01]  /*2e60*/  LDGDEPBAR ;  /* 0x00000000000079af */ /* 0x000e220000000000 */
[----:B------:R-:W-:-:S04]  /*2e70*/  DEPBAR.LE SB0, 0x6 ;  /* 0x000081800000791a */ /* 0x000fc80000000000 */
[----:B------:R-:W-:Y:S06]  /*2e80*/  BAR.SYNC.DEFER_BLOCKING 0x0 ;  /* 0x0000000000007b1d */ /* 0x000fec0000010000 */
[----:B------:R-:W-:Y:S04]  /*2e90*/  LDSM.16.M88.4 R8, [R3+0x800] ;  /* 0x000800000308783b */ /* 0x000fe80000000200 */
[----:B-1----:R-:W1:Y:S02]  /*2ea0*/  LDSM.16.M88.4 R16, [R32+0x3000] ;  /* 0x003000002010783b */ /* 0x002e640000000200 */
[----:B-1----:R-:W-:Y:S06]  /*2eb0*/  HMMA.16816.F32.BF16 R4, R8, R16, R20 ;  /* 0x000000100804723c */ /* 0x002fec0000041814 */
[----:B------:R-:W-:Y:S01]  /*2ec0*/  HMMA.16816.F32.BF16 R12, R8, R18, R12 ;  /* 0x00000012080c723c */ /* 0x000fe2000004180c */
[----:B------:R-:W-:Y:S04]  /*2ed0*/  LDSM.16.M88.4 R8, [R33+0x800] ;  /* 0x000800002108783b */ /* 0x000fe80000000200 */
[----:B------:R-:W1:Y:S01]  /*2ee0*/  LDSM.16.M88.4 R16, [R34+0x3000] ;  /* 0x003000002210783b */ /* 0x000e620000000200 */
        /* <DEDUP_REMOVED lines=8> */
[----:B-1----:R-:W-:Y:S06]  /*2f70*/  HMMA.16816.F32.BF16 R4, R8, R16, R4 ;  /* 0x000000100804723c */ /* 0x002fec0000041804 */
[----:B------:R-:W-:Y:S01]  /*2f80*/  HMMA.16816.F32.BF16 R12, R8, R18, R12 ;  /* 0x00000012080c723c */ /* 0x000fe2000004180c */
[----:B------:R-:W-:-:S04]  /*2f90*/  DEPBAR.LE SB0, 0x6 ;  /* 0x000081800000791a */ /* 0x000fc80000000000 */
[----:B------:R-:W-:Y:S06]  /*2fa0*/  BAR.SYNC.DEFER_BLOCKING 0x0 ;  /* 0x0000000000007b1d */ /* 0x000fec0000010000 */
[----:B------:R-:W-:Y:S04]  /*2fb0*/  LDSM.16.M88.4 R8, [R3+0x1000] ;  /* 0x001000000308783b */ /* 0x000fe80000000200 */
[----:B------:R-:W1:Y:S03]  /*2fc0*/  LDSM.16.M88.4 R16, [R32+0x4000] ;  /* 0x004000002010783b */ /* 0x000e660000000200 */
        /* <DEDUP_REMOVED lines=34> */
[----:B------:R-:W-:Y:S04]  /*31f0*/  LDSM.16.M88.4 R8, [R3] ;  /* 0x000000000308783b */ /* 0x000fe80000000200 */
[----:B------:R-:W1:Y:S03]  /*3200*/  LDSM.16.M88.4 R16, [R32+0x2000] ;  /* 0x002000002010783b */ /* 0x000e660000000200 */
[----:B-1----:R-:W-:Y:S06]  /*3210*/  HMMA.16816.F32.BF16 R4, R8, R16, R4 ;  /* 0x000000100804723c */ /* 0x002fec0000041804 */
[----:B------:R-:W-:Y:S01]  /*3220*/  HMMA.16816.F32.BF16 R12, R8, R18, R12 ;  /* 0x00000012080c723c */ /* 0x000fe2000004180c */
[----:B------:R-:W-:Y:S04]  /*3230*/  LDSM.16.M88.4 R8, [R33] ;  /* 0x000000002108783b */ /* 0x000fe80000000200 */
[----:B------:R-:W1:Y:S01]  /*3240*/  LDSM.16.M88.4 R16, [R34+0x2000] ;  /* 0x002000002210783b */ /* 0x000e620000000200 */
[----:B------:R-:W-:Y:S06]  /*3250*/  BAR.SYNC.DEFER_BLOCKING 0x0 ;  /* 0x0000000000007b1d */ /* 0x000fec0000010000 */
[----:B------:R-:W-:Y:S01]  /*3260*/  @!PT LDS RZ, [RZ] ;  /* 0x00000000fffff984 */ /* 0x000fe20000000800 */
[----:B------:R-:W-:Y:S01]  /*3270*/  @!PT LDS RZ, [RZ] ;  /* 0x00000000fffff984 */ /* 0x000fe20000000800 */
[----:B------:R-:W-:Y:S01]  /*3280*/  @!PT LDS RZ, [RZ] ;  /* 0x00000000fffff984 */ /* 0x000fe20000000800 */
[----:B------:R-:W-:Y:S04]  /*3290*/  LDGSTS.E.64 [R2], desc[UR6][R26.64+-0x700] ;  /* 0x000009001a027fae */ /* 0x000fe8000b921a46 */
        /* <DEDUP_REMOVED lines=1052> */
[----:B------:R-:W1:Y:S04]  /*7460*/  LDSM.16.M88.4 R16, [R32+0x5000] ;  /* 0x005000002010783b */ /* 0x000e680000000200 */
[----:B------:R-:W-:Y:S01]  /*7470*/  LDSM.16.M88.4 R20, [R34+0x5000] ;  /* 0x005000002214783b */ /* 0x000fe20000000200 */
[----:B-1----:R-:W-:Y:S06]  /*7480*/  HMMA.16816.F32.BF16 R4, R8, R16, R4 ;  /* 0x000000100804723c */ /* 0x002fec0000041804 */
[----:B------:R-:W-:Y:S01]  /*7490*/  HMMA.16816.F32.BF16 R12, R8, R18, R12 ;  /* 0x00000012080c723c */ /* 0x000fe2000004180c */
[----:B------:R-:W1:Y:S01]  /*74a0*/  LDSM.16.M88.4 R16, [R33+0x1800] ;  /* 0x001800002110783b */ /* 0x000e620000000200 */
[----:B------:R-:W-:Y:S06]  /*74b0*/  BAR.SYNC.DEFER_BLOCKING 0x0 ;  /* 0x0000000000007b1d */ /* 0x000fec0000010000 */
[----:B------:R-:W-:Y:S01]  /*74c0*/  @!PT LDS RZ, [RZ] ;  /* 0x00000000fffff984 */ /* 0x000fe20000000800 */
[----:B------:R-:W-:Y:S01]  /*74d0*/  @!PT LDS RZ, [RZ] ;  /* 0x00000000fffff984 */ /* 0x000fe20000000800 */
[----:B------:R-:W-:Y:S01]  /*74e0*/  @!PT LDS RZ, [RZ] ;  /* 0x00000000fffff984 */ /* 0x000fe20000000800 */
[----:B------:R-:W-:Y:S04]  /*74f0*/  LDGSTS.E.64 [R2+0x1800], desc[UR6][R26.64+0x7c0] ;  /* 0x018007c01a027fae */ /* 0x000fe8000b921a46 */
[----:B------:R-:W0:Y:S04]  /*7500*/  LDGDEPBAR ;  /* 0x00000000000079af */ /* 0x000e280000000000 */
[----:B------:R1:W-:Y:S04]  /*7510*/  LDGSTS.E.BYPASS.128 [R0+0x5000], desc[UR6][R24.64+0x7c0] ;  /* 0x050007c018007fae */ /* 0x0003e8000b901c46 */
[----:B------:R-:W0:Y:S01]  /*7520*/  LDGDEPBAR ;  /* 0x00000000000079af */ /* 0x000e220000000000 */
[----:B-1----:R-:W-:Y:S06]  /*7530*/  HMMA.16816.F32.BF16 R24, R16, R20, R4 ;  /* 0x000000141018723c */ /* 0x002fec0000041804 */
[----:B------:R-:W-:Y:S01]  /*7540*/  HMMA.16816.F32.BF16 R16, R16, R22, R12 ;  /* 0x000000161010723c */ /* 0x000fe2000004180c */
[----:B------:R-:W-:-:S04]  /*7550*/  DEPBAR.LE SB0, 0x6 ;  /* 0x000081800000791a */ /* 0x000fc80000000000 */
[----:B------:R-:W-:Y:S06]  /*7560*/  BAR.SYNC.DEFER_BLOCKING 0x0 ;  /* 0x0000000000007b1d */ /* 0x000fec0000010000 */
[----:B------:R-:W-:Y:S04]  /*7570*/  LDSM.16.M88.4 R4, [R3] ;  /* 0x000000000304783b */ /* 0x000fe80000000200 */
[----:B------:R-:W1:Y:S04]  /*7580*/  LDSM.16.M88.4 R8, [R32+0x2000] ;  /* 0x002000002008783b */ /* 0x000e680000000200 */
[----:B------:R-:W-:Y:S01]  /*7590*/  LDSM.16.M88.4 R20, [R33] ;  /* 0x000000002114783b */ /* 0x000fe20000000200 */
[----:B-1----:R-:W-:Y:S03]  /*75a0*/  HMMA.16816.F32.BF16 R12, R4, R8, R24 ;  /* 0x00000008040c723c */ /* 0x002fe60000041818 */
[----:B------:R-:W1:Y:S01]  /*75b0*/  LDSM.16.M88.4 R24, [R34+0x2000] ;  /* 0x002000002218783b */ /* 0x000e620000000200 */
[----:B------:R-:W-:Y:S02]  /*75c0*/  BAR.SYNC.DEFER_BLOCKING 0x0 ;  /* 0x0000000000007b1d */ /* 0x000fe40000010000 */
[----:B------:R-:W-:Y:S04]  /*75d0*/  HMMA.16816.F32.BF16 R4, R4, R10, R16 ;  /* 0x0000000a0404723c */ /* 0x000fe80000041810 */
[----:B------:R-:W-:Y:S01]  /*75e0*/  @!PT LDS RZ, [RZ] ;  /* 0x00000000fffff984 */ /* 0x000fe20000000800 */
[----:B------:R-:W-:Y:S01]  /*75f0*/  @!PT LDS RZ, [RZ] ;  /* 0x00000000fffff984 */ /* 0x000fe20000000800 */
[----:B------:R-:W-:Y:S01]  /*7600*/  @!PT LDS RZ, [RZ] ;  /* 0x00000000fffff984 */ /* 0x000fe20000000800 */
[----:B------:R-:W-:Y:S04]  /*7610*/  LDGSTS.E.64 [R2], desc[UR6][R30.64+-0x800], !PT ;  /* 0x000008001e027fae */ /* 0x000fe8000f921a46 */
[----:B------:R-:W0:Y:S04]  /*7620*/  LDGDEPBAR ;  /* 0x00000000000079af */ /* 0x000e280000000000 */
[----:B------:R-:W-:Y:S04]  /*7630*/  LDGSTS.E.BYPASS.128 [R0+0x2000], desc[UR6][R28.64+-0x800], !PT ;  /* 0x020008001c007fae */ /* 0x000fe8000f901c46 */
[----:B------:R-:W0:Y:S02]  /*7640*/  LDGDEPBAR ;  /* 0x00000000000079af */ /* 0x000e240000000000 */
[----:B-1----:R-:W-:Y:S06]  /*7650*/  HMMA.16816.F32.BF16 R12, R20, R24, R12 ;  /* 0x00000018140c723c */ /* 0x002fec000004180c */
        /* <DEDUP_REMOVED lines=11> */
[----:B------:R-:W-:Y:S04]  /*7710*/  LDGSTS.E.64 [R2+0x800], desc[UR6][R30.64+-0x7c0], !PT ;  /* 0x008008401e027fae */ /* 0x000fe8000f921a46 */
[----:B------:R-:W0:Y:S01]  /*7720*/  LDGDEPBAR ;  /* 0x00000000000079af */ /* 0x000e220000000000 */
[----:B-1----:R-:W-:Y:S03]  /*7730*/  HMMA.16816.F32.BF16 R12, R8, R16, R12 ;  /* 0x00000010080c723c */ /* 0x002fe6000004180c */
[----:B------:R-:W-:Y:S03]  /*7740*/  LDGSTS.E.BYPASS.128 [R0+0x3000], desc[UR6][R28.64+-0x7c0], !PT ;  /* 0x030008401c007fae */ /* 0x000fe6000f901c46 */
        /* <DEDUP_REMOVED lines=26> */
[----:B------:R1:W-:Y:S04]  /*78f0*/  LDSM.16.M88.4 R20, [R3+0x1800] ;  /* 0x001800000314783b */ /* 0x0003e80000000200 */
[----:B------:R-:W2:Y:S04]  /*7900*/  LDSM.16.M88.4 R16, [R32+0x5000] ;  /* 0x005000002010783b */ /* 0x000ea80000000200 */
[----:B------:R-:W-:Y:S04]  /*7910*/  LDSM.16.M88.4 R4, [R33+0x1800] ;  /* 0x001800002104783b */ /* 0x000fe80000000200 */
[----:B------:R3:W4:Y:S01]  /*7920*/  LDSM.16.M88.4 R8, [R34+0x5000] ;  /* 0x005000002208783b */ /* 0x0007220000000200 */
[----:B------:R-:W-:Y:S06]  /*7930*/  BAR.SYNC.DEFER_BLOCKING 0x0 ;  /* 0x0000000000007b1d */ /* 0x000fec0000010000 */
[----:B-1----:R-:W1:Y:S01]  /*7940*/  S2R R3, SR_TID.X ;  /* 0x0000000000037919 */ /* 0x002e620000002100 */
[----:B---3--:R-:W3:Y:S01]  /*7950*/  S2R R34, SR_TID.X ;  /* 0x0000000000227919 */ /* 0x008ee20000002100 */
[----:B------:R-:W5:Y:S01]  /*7960*/  S2R R32, SR_TID.X ;  /* 0x0000000000207919 */ /* 0x000f620000002100 */
[----:B------:R-:W-:Y:S01]  /*7970*/  @!PT LDS RZ, [RZ] ;  /* 0x00000000fffff984 */ /* 0x000fe20000000800 */
[----:B------:R-:W-:Y:S01]  /*7980*/  @!PT LDS RZ, [RZ] ;  /* 0x00000000fffff984 */ /* 0x000fe20000000800 */
[----:B------:R-:W-:Y:S01]  /*7990*/  @!PT LDS RZ, [RZ] ;  /* 0x00000000fffff984 */ /* 0x000fe20000000800 */
[----:B------:R-:W-:Y:S04]  /*79a0*/  LDGSTS.E.64 [R2+0x1800], desc[UR6][R30.64+-0x740], !PT ;  /* 0x018008c01e027fae */ /* 0x000fe8000f921a46 */
[----:B------:R-:W0:Y:S01]  /*79b0*/  LDGDEPBAR ;  /* 0x00000000000079af */ /* 0x000e220000000000 */
[----:B--2---:R-:W-:Y:S03]  /*79c0*/  HMMA.16816.F32.BF16 R12, R20, R16, R12 ;  /* 0x00000010140c723c */ /* 0x004fe6000004180c */
[----:B------:R2:W-:Y:S03]  /*79d0*/  LDGSTS.E.BYPASS.128 [R0+0x5000], desc[UR6][R28.64+-0x740], !PT ;  /* 0x050008c01c007fae */ /* 0x0005e6000f901c46 */
[----:B------:R-:W-:Y:S01]  /*79e0*/  HMMA.16816.F32.BF16 R24, R20, R18, R24 ;  /* 0x000000121418723c */ /* 0x000fe20000041818 */
[----:B------:R-:W0:Y:S01]  /*79f0*/  LDGDEPBAR ;  /* 0x00000000000079af */ /* 0x000e220000000000 */
[----:B-1----:R-:W-:-:S02]  /*7a00*/  SHF.R.U32.HI R33, RZ, 0x2, R3 ;  /* 0x00000002ff217819 */ /* 0x002fc40000011603 */
[----:B------:R-:W-:Y:S02]  /*7a10*/  SHF.R.U32.HI R16, RZ, 0x3, R3 ;  /* 0x00000003ff107819 */ /* 0x000fe40000011603 */
[----:B------:R-:W-:Y:S01]  /*7a20*/  LOP3.LUT R17, R3, 0x1f, RZ, 0xc0, !PT ;  /* 0x0000001f03117812 */ /* 0x000fe200078ec0ff */
[----:B---3--:R-:W-:Y:S01]  /*7a30*/  IMAD.SHL.U32 R3, R34, 0x2, RZ ;  /* 0x0000000222037824 */ /* 0x008fe200078e00ff */
[----:B------:R-:W-:Y:S02]  /*7a40*/  LOP3.LUT R16, R16, 0x10, RZ, 0xc0, !PT ;  /* 0x0000001010107812 */ /* 0x000fe400078ec0ff */
[----:B------:R-:W-:Y:S01]  /*7a50*/  LOP3.LUT R33, R33, 0x18, RZ, 0xc0, !PT ;  /* 0x0000001821217812 */ /* 0x000fe200078ec0ff */
[----:B-----5:R-:W-:Y:S01]  /*7a60*/  IMAD.SHL.U32 R32, R32, 0x8, RZ ;  /* 0x0000000820207824 */ /* 0x020fe200078e00ff */
[----:B------:R-:W-:Y:S02]  /*7a70*/  LEA.HI R16, R17, R16, RZ, 0x1e ;  /* 0x0000001011107211 */ /* 0x000fe400078ff0ff */
[----:B------:R-:W-:-:S04]  /*7a80*/  LOP3.LUT R3, R33, 0x6, R3, 0xf8, !PT ;  /* 0x0000000621037812 */ /* 0x000fc800078ef803 */
[----:B----4-:R-:W-:Y:S01]  /*7a90*/  HMMA.16816.F32.BF16 R12, R4, R8, R12 ;  /* 0x00000008040c723c */ /* 0x010fe2000004180c */
[----:B------:R-:W1:Y:S01]  /*7aa0*/  LDC.64 R8, c[0x0][0x210] ;  /* 0x00008400ff087b82 */ /* 0x000e620000000a00 */
[----:B------:R-:W-:Y:S01]  /*7ab0*/  LOP3.LUT R37, R37, 0x38, R32, 0xf8, !PT ;  /* 0x0000003825257812 */ /* 0x000fe200078ef820 */
[----:B------:R-:W-:-:S03]  /*7ac0*/  IMAD R3, R16, 0x48, R3 ;  /* 0x0000004810037824 */ /* 0x000fc600078e0203 */
[----:B------:R-:W-:Y:S01]  /*7ad0*/  HMMA.16816.F32.BF16 R24, R4, R10, R24 ;  /* 0x0000000a0418723c */ /* 0x000fe20000041818 */
[----:B------:R-:W-:-:S04]  /*7ae0*/  DEPBAR.LE SB0, 0x6 ;  /* 0x000081800000791a */ /* 0x000fc80000000000 */
[----:B------:R-:W-:Y:S01]  /*7af0*/  BAR.SYNC.DEFER_BLOCKING 0x0 ;  /* 0x0000000000007b1d */ /* 0x000fe20000010000 */
[----:B------:R-:W-:Y:S02]  /*7b00*/  LEA R3, R3, UR4, 0x2 ;  /* 0x0000000403037c11 */ /* 0x000fe4000f8e10ff */
[----:B------:R-:W-:Y:S02]  /*7b10*/  CS2R R4, SRZ ;  /* 0x0000000000047805 */ /* 0x000fe4000001ff00 */
[C---:B------:R-:W-:Y:S02]  /*7b20*/  ISETP.LT.AND P0, PT, R37.reuse, 0xc00, !P0 ;  /* 0x00000c002500780c */ /* 0x040fe40004701270 */
[----:B------:R-:W-:Y:S01]  /*7b30*/  CS2R R6, SRZ ;  /* 0x0000000000067805 */ /* 0x000fe2000001ff00 */
[----:B-1----:R-:W-:Y:S01]  /*7b40*/  IMAD.WIDE R16, R37, 0x2, R8 ;  /* 0x0000000225107825 */ /* 0x002fe200078e0208 */
[----:B------:R-:W-:-:S04]  /*7b50*/  DEPBAR.LE SB0, 0x0 ;  /* 0x000080000000791a */ /* 0x000fc80000000000 */
[----:B------:R-:W-:Y:S06]  /*7b60*/  BAR.SYNC.DEFER_BLOCKING 0x0 ;  /* 0x0000000000007b1d */ /* 0x000fec0000010000 */
[----:B------:R-:W-:Y:S04]  /*7b70*/  STS.64 [R3], R12 ;  /* 0x0000000c03007388 */ /* 0x000fe80000000a00 */
[----:B------:R-:W-:Y:S04]  /*7b80*/  STS.64 [R3+0x900], R14 ;  /* 0x0009000e03007388 */ /* 0x000fe80000000a00 */
[----:B------:R-:W-:Y:S04]  /*7b90*/  STS.64 [R3+0x80], R24 ;  /* 0x0000801803007388 */ /* 0x000fe80000000a00 */
[----:B------:R1:W-:Y:S01]  /*7ba0*/  STS.64 [R3+0x980], R26 ;  /* 0x0009801a03007388 */ /* 0x0003e20000000a00 */
[----:B------:R-:W-:Y:S01]  /*7bb0*/  BAR.SYNC.DEFER_BLOCKING 0x0 ;  /* 0x0000000000007b1d */ /* 0x000fe20000010000 */
[----:B--2---:R-:W-:-:S02]  /*7bc0*/  SHF.R.U32.HI R0, RZ, 0x5, R34 ;  /* 0x00000005ff007819 */ /* 0x004fc40000011622 */
[----:B------:R-:W-:Y:S02]  /*7bd0*/  SHF.R.U32.HI R33, RZ, 0x3, R34 ;  /* 0x00000003ff217819 */ /* 0x000fe40000011622 */
[----:B------:R-:W-:-:S03]  /*7be0*/  LOP3.LUT R32, R34, 0x7, RZ, 0xc0, !PT ;  /* 0x0000000722207812 */ /* 0x000fc600078ec0ff */
[----:B-1----:R-:W1:Y:S01]  /*7bf0*/  LDC.64 R2, c[0x0][0x228] ;  /* 0x00008a00ff027b82 */ /* 0x002e620000000a00 */
[----:B------:R-:W2:Y:S01]  /*7c00*/  @P0 LDG.E.EL.128 R4, desc[UR6][R16.64] ;  /* 0x0000000610040981 */ /* 0x000ea2000c2e1d00 */
[----:B------:R-:W-:Y:S01]  /*7c10*/  IMAD.SHL.U32 R0, R0, 0x4, RZ ;  /* 0x0000000400007824 */ /* 0x000fe200078e00ff */
[----:B------:R-:W-:Y:S01]  /*7c20*/  SGXT.U32 R33, R33, 0x2 ;  /* 0x000000022121781a */ /* 0x000fe20000000000 */
[----:B------:R-:W-:-:S03]  /*7c30*/  IMAD R37, R36, 0xc00, R37 ;  /* 0x00000c0024257824 */ /* 0x000fc600078e0225 */
[----:B------:R-:W-:Y:S01]  /*7c40*/  LOP3.LUT R0, R33, 0x1c, R0, 0xf8, !PT ;  /* 0x0000001c21007812 */ /* 0x000fe200078ef800 */
[----:B-1----:R-:W-:-:S04]  /*7c50*/  IMAD.WIDE R2, R37, 0x2, R2 ;  /* 0x0000000225027825 */ /* 0x002fc800078e0202 */
[----:B------:R-:W-:-:S04]  /*7c60*/  IMAD R0, R0, 0x9, R32 ;  /* 0x0000000900007824 */ /* 0x000fc800078e0220 */
[----:B------:R-:W-:-:S05]  /*7c70*/  IMAD.SHL.U32 R0, R0, 0x8, RZ ;  /* 0x0000000800007824 */ /* 0x000fca00078e00ff */
[----:B------:R-:W-:-:S05]  /*7c80*/  LEA R0, R0, UR4, 0x2 ;  /* 0x0000000400007c11 */ /* 0x000fca000f8e10ff */
[----:B------:R-:W1:Y:S04]  /*7c90*/  LDS.128 R8, [R0] ;  /* 0x0000000000087984 */ /* 0x000e680000000c00 */
[----:B------:R3:W4:Y:S01]  /*7ca0*/  LDS.128 R12, [R0+0x10] ;  /* 0x00001000000c7984 */ /* 0x0007220000000c00 */
[C---:B--2---:R-:W-:Y:S01]  /*7cb0*/  PRMT R16, R4.reuse, 0x7632, R16 ;  /* 0x0000763204107816 */ /* 0x044fe20000000010 */
[----:B------:R-:W-:Y:S01]  /*7cc0*/  IMAD.U32 R17, R4, 0x10000, RZ ;  /* 0x0001000004117824 */ /* 0x000fe200078e00ff */
[C---:B------:R-:W-:Y:S01]  /*7cd0*/  PRMT R4, R5.reuse, 0x7632, R4 ;  /* 0x0000763205047816 */ /* 0x040fe20000000004 */
[----:B------:R-:W-:Y:S01]  /*7ce0*/  IMAD.U32 R19, R5, 0x10000, RZ ;  /* 0x0001000005137824 */ /* 0x000fe200078e00ff */
[C---:B------:R-:W-:Y:S01]  /*7cf0*/  PRMT R5, R6.reuse, 0x7632, R5 ;  /* 0x0000763206057816 */ /* 0x040fe20000000005 */
[----:B------:R-:W-:Y:S01]  /*7d00*/  IMAD.U32 R21, R6, 0x10000, RZ ;  /* 0x0001000006157824 */ /* 0x000fe200078e00ff */
[----:B------:R-:W-:Y:S01]  /*7d10*/  PRMT R6, R7, 0x7632, R6 ;  /* 0x0000763207067816 */ /* 0x000fe20000000006 */
[----:B------:R-:W-:-:S02]  /*7d20*/  IMAD.U32 R16, R16, 0x10000, RZ ;  /* 0x0001000010107824 */ /* 0x000fc400078e00ff */
[----:B-1----:R-:W-:Y:S01]  /*7d30*/  FADD R8, R8, R17 ;  /* 0x0000001108087221 */ /* 0x002fe20000000000 */
[----:B------:R-:W-:Y:S02]  /*7d40*/  IMAD.U32 R4, R4, 0x10000, RZ ;  /* 0x0001000004047824 */ /* 0x000fe400078e00ff */
[----:B------:R-:W-:Y:S01]  /*7d50*/  FADD R10, R10, R19 ;  /* 0x000000130a0a7221 */ /* 0x000fe20000000000 */
[----:B------:R-:W-:Y:S02]  /*7d60*/  IMAD.U32 R7, R7, 0x10000, RZ ;  /* 0x0001000007077824 */ /* 0x000fe400078e00ff */
[----:B------:R-:W-:Y:S01]  /*7d70*/  FADD R9, R9, R16 ;  /* 0x0000001009097221 */ /* 0x000fe20000000000 */
[----:B---3--:R-:W-:Y:S02]  /*7d80*/  IMAD.U32 R0, R5, 0x10000, RZ ;  /* 0x0001000005007824 */ /* 0x008fe400078e00ff */
[----:B------:R-:W-:Y:S01]  /*7d90*/  FADD R11, R11, R4 ;  /* 0x000000040b0b7221 */ /* 0x000fe20000000000 */
[----:B------:R-:W-:-:S02]  /*7da0*/  IMAD.U32 R6, R6, 0x10000, RZ ;  /* 0x0001000006067824 */ /* 0x000fc400078e00ff */
[----:B----4-:R-:W-:Y:S01]  /*7db0*/  FADD R12, R12, R21 ;  /* 0x000000150c0c7221 */ /* 0x010fe20000000000 */
[----:B------:R-:W-:Y:S01]  /*7dc0*/  FADD R7, R14, R7 ;  /* 0x000000070e077221 */ /* 0x000fe20000000000 */
[----:B------:R-:W-:Y:S01]  /*7dd0*/  FADD R13, R13, R0 ;  /* 0x000000000d0d7221 */ /* 0x000fe20000000000 */
[----:B------:R-:W-:Y:S01]  /*7de0*/  FADD R6, R15, R6 ;  /* 0x000000060f067221 */ /* 0x000fe20000000000 */
[----:B------:R-:W-:Y:S02]  /*7df0*/  F2FP.BF16.F32.PACK_AB R8, R9, R8 ;  /* 0x000000080908723e */ /* 0x000fe400000010ff */
[----:B------:R-:W-:Y:S02]  /*7e00*/  F2FP.BF16.F32.PACK_AB R9, R11, R10 ;  /* 0x0000000a0b09723e */ /* 0x000fe400000010ff */
[----:B------:R-:W-:Y:S02]  /*7e10*/  F2FP.BF16.F32.PACK_AB R10, R13, R12 ;  /* 0x0000000c0d0a723e */ /* 0x000fe400000010ff */
[----:B------:R-:W-:Y:S01]  /*7e20*/  F2FP.BF16.F32.PACK_AB R11, R6, R7 ;  /* 0x00000007060b723e */ /* 0x000fe200000010ff */
[----:B------:R-:W-:Y:S06]  /*7e30*/  @!P0 EXIT ;  /* 0x000000000000894d */ /* 0x000fec0003800000 */
[----:B------:R-:W-:Y:S01]  /*7e40*/  STG.E.128 desc[UR6][R2.64], R8 ;  /* 0x0000000802007986 */ /* 0x000fe2000c101d06 */
[----:B------:R-:W-:Y:S05]  /*7e50*/  EXIT ;  /* 0x000000000000794d */ /* 0x000fea0003800000 */
.L_x_0:
[----:B------:R-:W-:-:S00]  /*7e60*/  BRA `(.L_x_0) ;  /* 0xfffffffc00fc7947 */ /* 0x000fc0000383ffff */
[----:B------:R-:W-:-:S00]  /*7e70*/  NOP ;  /* 0x0000000000007918 */ /* 0x000fc00000000000 */
        /* <DEDUP_REMOVED lines=8> */
.L_x_1:


//--------------------- .nv.shared.triton_mm      --------------------------
	.section	.nv.shared.triton_mm,"aw",@nobits
	.sectionflags	@""
	.align	16
	.zero		1024


//--------------------- .nv.constant0.triton_mm   --------------------------
	.section	.nv.constant0.triton_mm,"a",@progbits
	.sectionflags	@""
	.align	4
.nv.constant0.triton_mm:
	.zero		568
